//
// Generated by NVIDIA NVVM Compiler
//
// Compiler Build ID: CL-36424714
// Cuda compilation tools, release 13.0, V13.0.88
// Based on NVVM 20.0.0
//

.version 9.0
.target sm_100
.address_size 64

	// .globl	_Z13matmul_kernelPKfS0_Pfiii

.visible .entry _Z13matmul_kernelPKfS0_Pfiii(
	.param .u64 .ptr .align 1 _Z13matmul_kernelPKfS0_Pfiii_param_0,
	.param .u64 .ptr .align 1 _Z13matmul_kernelPKfS0_Pfiii_param_1,
	.param .u64 .ptr .align 1 _Z13matmul_kernelPKfS0_Pfiii_param_2,
	.param .u32 _Z13matmul_kernelPKfS0_Pfiii_param_3,
	.param .u32 _Z13matmul_kernelPKfS0_Pfiii_param_4,
	.param .u32 _Z13matmul_kernelPKfS0_Pfiii_param_5
)
{
	.reg .pred 	%p<13>;
	.reg .b32 	%r<46>;
	.reg .b32 	%f<68>;
	.reg .b64 	%rd<40>;

	ld.param.u64 	%rd5, [_Z13matmul_kernelPKfS0_Pfiii_param_0];
	ld.param.u64 	%rd6, [_Z13matmul_kernelPKfS0_Pfiii_param_1];
	ld.param.u64 	%rd4, [_Z13matmul_kernelPKfS0_Pfiii_param_2];
	ld.param.u32 	%r22, [_Z13matmul_kernelPKfS0_Pfiii_param_3];
	ld.param.u32 	%r20, [_Z13matmul_kernelPKfS0_Pfiii_param_4];
	ld.param.u32 	%r23, [_Z13matmul_kernelPKfS0_Pfiii_param_5];
	cvta.to.global.u64 	%rd1, %rd6;
	cvta.to.global.u64 	%rd2, %rd5;
	mov.u32 	%r24, %ctaid.x;
	mov.u32 	%r25, %ntid.x;
	mov.u32 	%r26, %tid.x;
	mad.lo.s32 	%r1, %r24, %r25, %r26;
	mov.u32 	%r27, %ctaid.y;
	mov.u32 	%r28, %ntid.y;
	mov.u32 	%r29, %tid.y;
	mad.lo.s32 	%r30, %r27, %r28, %r29;
	setp.ge.s32 	%p1, %r1, %r22;
	setp.ge.s32 	%p2, %r30, %r23;
	or.pred  	%p3, %p1, %p2;
	@%p3 bra 	$L__BB0_14;
	setp.lt.s32 	%p4, %r20, 1;
	mov.f32 	%f67, 0f00000000;
	@%p4 bra 	$L__BB0_13;
	mul.lo.s32 	%r3, %r20, %r1;
	and.b32  	%r4, %r20, 7;
	setp.lt.u32 	%p5, %r20, 8;
	mov.f32 	%f67, 0f00000000;
	mov.b32 	%r44, 0;
	@%p5 bra 	$L__BB0_5;
	and.b32  	%r44, %r20, 2147483640;
	neg.s32 	%r42, %r44;
	shl.b32 	%r7, %r23, 3;
	add.s64 	%rd3, %rd2, 16;
	mov.f32 	%f67, 0f00000000;
	mul.wide.s32 	%rd11, %r23, 4;
	mov.u32 	%r40, %r3;
	mov.u32 	%r41, %r30;
$L__BB0_4:
	.pragma "nounroll";
	mul.wide.s32 	%rd7, %r40, 4;
	add.s64 	%rd8, %rd3, %rd7;
	ld.global.f32 	%f17, [%rd8+-16];
	mul.wide.s32 	%rd9, %r41, 4;
	add.s64 	%rd10, %rd1, %rd9;
	ld.global.f32 	%f18, [%rd10];
	fma.rn.f32 	%f19, %f17, %f18, %f67;
	ld.global.f32 	%f20, [%rd8+-12];
	add.s64 	%rd12, %rd10, %rd11;
	ld.global.f32 	%f21, [%rd12];
	fma.rn.f32 	%f22, %f20, %f21, %f19;
	ld.global.f32 	%f23, [%rd8+-8];
	add.s64 	%rd13, %rd12, %rd11;
	ld.global.f32 	%f24, [%rd13];
	fma.rn.f32 	%f25, %f23, %f24, %f22;
	ld.global.f32 	%f26, [%rd8+-4];
	add.s64 	%rd14, %rd13, %rd11;
	ld.global.f32 	%f27, [%rd14];
	fma.rn.f32 	%f28, %f26, %f27, %f25;
	ld.global.f32 	%f29, [%rd8];
	add.s64 	%rd15, %rd14, %rd11;
	ld.global.f32 	%f30, [%rd15];
	fma.rn.f32 	%f31, %f29, %f30, %f28;
	ld.global.f32 	%f32, [%rd8+4];
	add.s64 	%rd16, %rd15, %rd11;
	ld.global.f32 	%f33, [%rd16];
	fma.rn.f32 	%f34, %f32, %f33, %f31;
	ld.global.f32 	%f35, [%rd8+8];
	add.s64 	%rd17, %rd16, %rd11;
	ld.global.f32 	%f36, [%rd17];
	fma.rn.f32 	%f37, %f35, %f36, %f34;
	ld.global.f32 	%f38, [%rd8+12];
	add.s64 	%rd18, %rd17, %rd11;
	ld.global.f32 	%f39, [%rd18];
	fma.rn.f32 	%f67, %f38, %f39, %f37;
	add.s32 	%r42, %r42, 8;
	add.s32 	%r41, %r41, %r7;
	add.s32 	%r40, %r40, 8;
	setp.ne.s32 	%p6, %r42, 0;
	@%p6 bra 	$L__BB0_4;
$L__BB0_5:
	setp.eq.s32 	%p7, %r4, 0;
	@%p7 bra 	$L__BB0_13;
	and.b32  	%r15, %r20, 3;
	setp.lt.u32 	%p8, %r4, 4;
	@%p8 bra 	$L__BB0_8;
	add.s32 	%r32, %r44, %r3;
	mul.wide.s32 	%rd19, %r32, 4;
	add.s64 	%rd20, %rd2, %rd19;
	ld.global.f32 	%f41, [%rd20];
	mad.lo.s32 	%r33, %r44, %r23, %r30;
	mul.wide.s32 	%rd21, %r33, 4;
	add.s64 	%rd22, %rd1, %rd21;
	ld.global.f32 	%f42, [%rd22];
	fma.rn.f32 	%f43, %f41, %f42, %f67;
	ld.global.f32 	%f44, [%rd20+4];
	mul.wide.s32 	%rd23, %r23, 4;
	add.s64 	%rd24, %rd22, %rd23;
	ld.global.f32 	%f45, [%rd24];
	fma.rn.f32 	%f46, %f44, %f45, %f43;
	ld.global.f32 	%f47, [%rd20+8];
	add.s64 	%rd25, %rd24, %rd23;
	ld.global.f32 	%f48, [%rd25];
	fma.rn.f32 	%f49, %f47, %f48, %f46;
	ld.global.f32 	%f50, [%rd20+12];
	add.s64 	%rd26, %rd25, %rd23;
	ld.global.f32 	%f51, [%rd26];
	fma.rn.f32 	%f67, %f50, %f51, %f49;
	add.s32 	%r44, %r44, 4;
$L__BB0_8:
	setp.eq.s32 	%p9, %r15, 0;
	@%p9 bra 	$L__BB0_13;
	setp.eq.s32 	%p10, %r15, 1;
	@%p10 bra 	$L__BB0_11;
	add.s32 	%r34, %r44, %r3;
	mul.wide.s32 	%rd27, %r34, 4;
	add.s64 	%rd28, %rd2, %rd27;
	ld.global.f32 	%f53, [%rd28];
	mad.lo.s32 	%r35, %r44, %r23, %r30;
	mul.wide.s32 	%rd29, %r35, 4;
	add.s64 	%rd30, %rd1, %rd29;
	ld.global.f32 	%f54, [%rd30];
	fma.rn.f32 	%f55, %f53, %f54, %f67;
	ld.global.f32 	%f56, [%rd28+4];
	mul.wide.s32 	%rd31, %r23, 4;
	add.s64 	%rd32, %rd30, %rd31;
	ld.global.f32 	%f57, [%rd32];
	fma.rn.f32 	%f67, %f56, %f57, %f55;
	add.s32 	%r44, %r44, 2;
$L__BB0_11:
	and.b32  	%r36, %r20, 1;
	setp.eq.b32 	%p11, %r36, 1;
	not.pred 	%p12, %p11;
	@%p12 bra 	$L__BB0_13;
	add.s32 	%r37, %r44, %r3;
	mul.wide.s32 	%rd33, %r37, 4;
	add.s64 	%rd34, %rd2, %rd33;
	ld.global.f32 	%f58, [%rd34];
	mad.lo.s32 	%r38, %r44, %r23, %r30;
	mul.wide.s32 	%rd35, %r38, 4;
	add.s64 	%rd36, %rd1, %rd35;
	ld.global.f32 	%f59, [%rd36];
	fma.rn.f32 	%f67, %f58, %f59, %f67;
$L__BB0_13:
	mad.lo.s32 	%r39, %r23, %r1, %r30;
	cvta.to.global.u64 	%rd37, %rd4;
	mul.wide.s32 	%rd38, %r39, 4;
	add.s64 	%rd39, %rd37, %rd38;
	st.global.f32 	[%rd39], %f67;
$L__BB0_14:
	ret;

}


// ===== COMPILED SASS (sm_100) =====

	.target	sm_100

	.elftype	@"ET_EXEC"


//--------------------- .note.nv.tkinfo           --------------------------
	.section	.note.nv.tkinfo,"",@"SHT_NOTE"
	.sectionflags	@"SHF_NOTE_NV_TKINFO"
	.tkinfo
        /*0018*/ 	.word	0x00000002
        /*0030*/ 	.string	""
        /*0030*/ 	.string	"ptxas"
        /*0030*/ 	.string	"Cuda compilation tools, release 13.0, V13.0.88"
        /*0030*/ 	.string	"Build cuda_13.0.r13.0/compiler.36424714_0"
        /*0030*/ 	.string	"-arch sm_100 -m 64 "



//--------------------- .note.nv.cuinfo           --------------------------
	.section	.note.nv.cuinfo,"",@"SHT_NOTE"
	.sectionflags	@"SHF_NOTE_NV_CUINFO"
        /*0018*/ 	.short	0x0002
        /*001a*/ 	.short	0x0064
        /*001c*/ 	.short	0x0082
	.zero		2


//--------------------- .nv.info                  --------------------------
	.section	.nv.info,"",@"SHT_CUDA_INFO"
	.align	4


	//----- nvinfo : EIATTR_REGCOUNT
	.align		4
        /*0000*/ 	.byte	0x04, 0x2f
        /*0002*/ 	.short	(.L_1 - .L_0)
	.align		4
.L_0:
        /*0004*/ 	.word	index@(_Z13matmul_kernelPKfS0_Pfiii)
        /*0008*/ 	.word	0x00000020


	//----- nvinfo : EIATTR_FRAME_SIZE
	.align		4
.L_1:
        /*000c*/ 	.byte	0x04, 0x11
        /*000e*/ 	.short	(.L_3 - .L_2)
	.align		4
.L_2:
        /*0010*/ 	.word	index@(_Z13matmul_kernelPKfS0_Pfiii)
        /*0014*/ 	.word	0x00000000


	//----- nvinfo : EIATTR_MIN_STACK_SIZE
	.align		4
.L_3:
        /*0018*/ 	.byte	0x04, 0x12
        /*001a*/ 	.short	(.L_5 - .L_4)
	.align		4
.L_4:
        /*001c*/ 	.word	index@(_Z13matmul_kernelPKfS0_Pfiii)
        /*0020*/ 	.word	0x00000000
.L_5:


//--------------------- .nv.compat                --------------------------
	.section	.nv.compat,"",@"SHT_CUDA_COMPAT_INFO"
	.align	4
        /*0000*/ 	.byte	0x02, 0x09, 0x00, 0x00, 0x02, 0x02, 0x01, 0x00, 0x02, 0x05, 0x05, 0x00, 0x03, 0x07, 0x01, 0x01
        /*0010*/ 	.byte	0x02, 0x03, 0x00, 0x00, 0x02, 0x06, 0x01, 0x00, 0x04, 0x0b, 0x08, 0x00, 0x09, 0x00, 0x00, 0x00
        /*0020*/ 	.byte	0x00, 0x00, 0x00, 0x00


//--------------------- .nv.info._Z13matmul_kernelPKfS0_Pfiii --------------------------
	.section	.nv.info._Z13matmul_kernelPKfS0_Pfiii,"",@"SHT_CUDA_INFO"
	.sectionflags	@""
	.align	4


	//----- nvinfo : EIATTR_CUDA_API_VERSION
	.align		4
        /*0000*/ 	.byte	0x04, 0x37
        /*0002*/ 	.short	(.L_7 - .L_6)
.L_6:
        /*0004*/ 	.word	0x00000082


	//----- nvinfo : EIATTR_KPARAM_INFO
	.align		4
.L_7:
        /*0008*/ 	.byte	0x04, 0x17
        /*000a*/ 	.short	(.L_9 - .L_8)
.L_8:
        /*000c*/ 	.word	0x00000000
        /*0010*/ 	.short	0x0005
        /*0012*/ 	.short	0x0020
        /*0014*/ 	.byte	0x00, 0xf0, 0x11, 0x00


	//----- nvinfo : EIATTR_KPARAM_INFO
	.align		4
.L_9:
        /*0018*/ 	.byte	0x04, 0x17
        /*001a*/ 	.short	(.L_11 - .L_10)
.L_10:
        /*001c*/ 	.word	0x00000000
        /*0020*/ 	.short	0x0004
        /*0022*/ 	.short	0x001c
        /*0024*/ 	.byte	0x00, 0xf0, 0x11, 0x00


	//----- nvinfo : EIATTR_KPARAM_INFO
	.align		4
.L_11:
        /*0028*/ 	.byte	0x04, 0x17
        /*002a*/ 	.short	(.L_13 - .L_12)
.L_12:
        /*002c*/ 	.word	0x00000000
        /*0030*/ 	.short	0x0003
        /*0032*/ 	.short	0x0018
        /*0034*/ 	.byte	0x00, 0xf0, 0x11, 0x00


	//----- nvinfo : EIATTR_KPARAM_INFO
	.align		4
.L_13:
        /*0038*/ 	.byte	0x04, 0x17
        /*003a*/ 	.short	(.L_15 - .L_14)
.L_14:
        /*003c*/ 	.word	0x00000000
        /*0040*/ 	.short	0x0002
        /*0042*/ 	.short	0x0010
        /*0044*/ 	.byte	0x00, 0xf5, 0x21, 0x00


	//----- nvinfo : EIATTR_KPARAM_INFO
	.align		4
.L_15:
        /*0048*/ 	.byte	0x04, 0x17
        /*004a*/ 	.short	(.L_17 - .L_16)
.L_16:
        /*004c*/ 	.word	0x00000000
        /*0050*/ 	.short	0x0001
        /*0052*/ 	.short	0x0008
        /*0054*/ 	.byte	0x00, 0xf5, 0x21, 0x00


	//----- nvinfo : EIATTR_KPARAM_INFO
	.align		4
.L_17:
        /*0058*/ 	.byte	0x04, 0x17
        /*005a*/ 	.short	(.L_19 - .L_18)
.L_18:
        /*005c*/ 	.word	0x00000000
        /*0060*/ 	.short	0x0000
        /*0062*/ 	.short	0x0000
        /*0064*/ 	.byte	0x00, 0xf5, 0x21, 0x00


	//----- nvinfo : EIATTR_SPARSE_MMA_MASK
	.align		4
.L_19:
        /*0068*/ 	.byte	0x03, 0x50
        /*006a*/ 	.short	0x0000


	//----- nvinfo : EIATTR_MAXREG_COUNT
	.align		4
        /*006c*/ 	.byte	0x03, 0x1b
        /*006e*/ 	.short	0x00ff


	//----- nvinfo : EIATTR_MERCURY_ISA_VERSION
	.align		4
        /*0070*/ 	.byte	0x03, 0x5f
        /*0072*/ 	.short	0x0101


	//----- nvinfo : EIATTR_VRC_CTA_INIT_COUNT
	.align		4
        /*0074*/ 	.byte	0x02, 0x4a
	.zero		1
	.zero		1


	//----- nvinfo : EIATTR_EXIT_INSTR_OFFSETS
	.align		4
        /*0078*/ 	.byte	0x04, 0x1c
        /*007a*/ 	.short	(.L_21 - .L_20)


	//   ....[0]....
.L_20:
        /*007c*/ 	.word	0x000000d0


	//   ....[1]....
        /*0080*/ 	.word	0x00000850


	//----- nvinfo : EIATTR_CBANK_PARAM_SIZE
	.align		4
.L_21:
        /*0084*/ 	.byte	0x03, 0x19
        /*0086*/ 	.short	0x0024


	//----- nvinfo : EIATTR_PARAM_CBANK
	.align		4
        /*0088*/ 	.byte	0x04, 0x0a
        /*008a*/ 	.short	(.L_23 - .L_22)
	.align		4
.L_22:
        /*008c*/ 	.word	index@(.nv.constant0._Z13matmul_kernelPKfS0_Pfiii)
        /*0090*/ 	.short	0x0380
        /*0092*/ 	.short	0x0024


	//----- nvinfo : EIATTR_SW_WAR
	.align		4
.L_23:
        /*0094*/ 	.byte	0x04, 0x36
        /*0096*/ 	.short	(.L_25 - .L_24)
.L_24:
        /*0098*/ 	.word	0x00000008
.L_25:


//--------------------- .nv.callgraph             --------------------------
	.section	.nv.callgraph,"",@"SHT_CUDA_CALLGRAPH"
	.align	4
	.sectionentsize	8
	.align		4
        /*0000*/ 	.word	0x00000000
	.align		4
        /*0004*/ 	.word	0xffffffff
	.align		4
        /*0008*/ 	.word	0x00000000
	.align		4
        /*000c*/ 	.word	0xfffffffe
	.align		4
        /*0010*/ 	.word	0x00000000
	.align		4
        /*0014*/ 	.word	0xfffffffd
	.align		4
        /*0018*/ 	.word	0x00000000
	.align		4
        /*001c*/ 	.word	0xfffffffc


//--------------------- .text._Z13matmul_kernelPKfS0_Pfiii --------------------------
	.section	.text._Z13matmul_kernelPKfS0_Pfiii,"ax",@progbits
	.align	128
        .global         _Z13matmul_kernelPKfS0_Pfiii
        .type           _Z13matmul_kernelPKfS0_Pfiii,@function
        .size           _Z13matmul_kernelPKfS0_Pfiii,(.L_x_5 - _Z13matmul_kernelPKfS0_Pfiii)
        .other          _Z13matmul_kernelPKfS0_Pfiii,@"STO_CUDA_ENTRY STV_DEFAULT"
_Z13matmul_kernelPKfS0_Pfiii:
.text._Z13matmul_kernelPKfS0_Pfiii:
[----:B------:R-:W-:Y:S01]  /*0000*/  LDC R1, c[0x0][0x37c] ;  /* 0x0000df00ff017b82 */ /* 0x000fe20000000800 */
[----:B------:R-:W0:Y:S07]  /*0010*/  S2R R5, SR_TID.Y ;  /* 0x0000000000057919 */ /* 0x000e2e0000002200 */
[----:B------:R-:W1:Y:S01]  /*0020*/  LDC R14, c[0x0][0x360] ;  /* 0x0000d800ff0e7b82 */ /* 0x000e620000000800 */
[----:B------:R-:W2:Y:S01]  /*0030*/  LDCU UR6, c[0x0][0x398] ;  /* 0x00007300ff0677ac */ /* 0x000ea20008000800 */
[----:B------:R-:W1:Y:S06]  /*0040*/  S2R R3, SR_TID.X ;  /* 0x0000000000037919 */ /* 0x000e6c0000002100 */
[----:B------:R-:W0:Y:S08]  /*0050*/  S2UR UR5, SR_CTAID.Y ;  /* 0x00000000000579c3 */ /* 0x000e300000002600 */
[----:B------:R-:W0:Y:S08]  /*0060*/  LDC R0, c[0x0][0x364] ;  /* 0x0000d900ff007b82 */ /* 0x000e300000000800 */
[----:B------:R-:W1:Y:S08]  /*0070*/  S2UR UR4, SR_CTAID.X ;  /* 0x00000000000479c3 */ /* 0x000e700000002500 */
[----:B------:R-:W3:Y:S01]  /*0080*/  LDC R15, c[0x0][0x3a0] ;  /* 0x0000e800ff0f7b82 */ /* 0x000ee20000000800 */
[----:B0-----:R-:W-:-:S02]  /*0090*/  IMAD R0, R0, UR5, R5 ;  /* 0x0000000500007c24 */ /* 0x001fc4000f8e0205 */
[----:B-1----:R-:W-:-:S03]  /*00a0*/  IMAD R14, R14, UR4, R3 ;  /* 0x000000040e0e7c24 */ /* 0x002fc6000f8e0203 */
[----:B---3--:R-:W-:-:S04]  /*00b0*/  ISETP.GE.AND P0, PT, R0, R15, PT ;  /* 0x0000000f0000720c */ /* 0x008fc80003f06270 */
[----:B--2---:R-:W-:-:S13]  /*00c0*/  ISETP.GE.OR P0, PT, R14, UR6, P0 ;  /* 0x000000060e007c0c */ /* 0x004fda0008706670 */
[----:B------:R-:W-:Y:S05]  /*00d0*/  @P0 EXIT ;  /* 0x000000000000094d */ /* 0x000fea0003800000 */
[----:B------:R-:W0:Y:S01]  /*00e0*/  LDC R17, c[0x0][0x39c] ;  /* 0x0000e700ff117b82 */ /* 0x000e220000000800 */
[----:B------:R-:W1:Y:S01]  /*00f0*/  LDCU.64 UR6, c[0x0][0x358] ;  /* 0x00006b00ff0677ac */ /* 0x000e620008000a00 */
[----:B------:R-:W-:Y:S01]  /*0100*/  HFMA2 R26, -RZ, RZ, 0, 0 ;  /* 0x00000000ff1a7431 */ /* 0x000fe200000001ff */
[----:B0-----:R-:W-:-:S13]  /*0110*/  ISETP.GE.AND P0, PT, R17, 0x1, PT ;  /* 0x000000011100780c */ /* 0x001fda0003f06270 */
[----:B-1----:R-:W-:Y:S05]  /*0120*/  @!P0 BRA `(.L_x_0) ;  /* 0x0000000400b88947 */ /* 0x002fea0003800000 */
[C---:B------:R-:W-:Y:S01]  /*0130*/  ISETP.GE.U32.AND P1, PT, R17.reuse, 0x8, PT ;  /* 0x000000081100780c */ /* 0x040fe20003f26070 */
[----:B------:R-:W-:Y:S01]  /*0140*/  IMAD R18, R14, R17, RZ ;  /* 0x000000110e127224 */ /* 0x000fe200078e02ff */
[----:B------:R-:W-:Y:S02]  /*0150*/  LOP3.LUT R25, R17, 0x7, RZ, 0xc0, !PT ;  /* 0x0000000711197812 */ /* 0x000fe400078ec0ff */
[----:B------:R-:W-:Y:S02]  /*0160*/  MOV R26, RZ ;  /* 0x000000ff001a7202 */ /* 0x000fe40000000f00 */
[----:B------:R-:W-:Y:S02]  /*0170*/  ISETP.NE.AND P0, PT, R25, RZ, PT ;  /* 0x000000ff1900720c */ /* 0x000fe40003f05270 */
[----:B------:R-:W-:-:S05]  /*0180*/  MOV R19, RZ ;  /* 0x000000ff00137202 */ /* 0x000fca0000000f00 */
[----:B------:R-:W-:Y:S06]  /*0190*/  @!P1 BRA `(.L_x_1) ;  /* 0x0000000000c49947 */ /* 0x000fec0003800000 */
[----:B------:R-:W0:Y:S01]  /*01a0*/  LDCU.64 UR4, c[0x0][0x380] ;  /* 0x00007000ff0477ac */ /* 0x000e220008000a00 */
[----:B------:R-:W-:Y:S02]  /*01b0*/  LOP3.LUT R19, R17, 0x7ffffff8, RZ, 0xc0, !PT ;  /* 0x7ffffff811137812 */ /* 0x000fe400078ec0ff */
[----:B------:R-:W-:Y:S02]  /*01c0*/  MOV R26, RZ ;  /* 0x000000ff001a7202 */ /* 0x000fe40000000f00 */
[----:B------:R-:W-:Y:S02]  /*01d0*/  MOV R16, R18 ;  /* 0x0000001200107202 */ /* 0x000fe40000000f00 */
[----:B------:R-:W-:Y:S02]  /*01e0*/  MOV R22, R0 ;  /* 0x0000000000167202 */ /* 0x000fe40000000f00 */
[----:B------:R-:W-:Y:S01]  /*01f0*/  IADD3 R20, PT, PT, -R19, RZ, RZ ;  /* 0x000000ff13147210 */ /* 0x000fe20007ffe1ff */
[----:B0-----:R-:W-:-:S04]  /*0200*/  UIADD3 UR4, UP0, UPT, UR4, 0x10, URZ ;  /* 0x0000001004047890 */ /* 0x001fc8000ff1e0ff */
[----:B------:R-:W-:-:S12]  /*0210*/  UIADD3.X UR5, UPT, UPT, URZ, UR5, URZ, UP0, !UPT ;  /* 0x00000005ff057290 */ /* 0x000fd800087fe4ff */
.L_x_2:
[----:B------:R-:W0:Y:S01]  /*0220*/  LDC.64 R12, c[0x0][0x388] ;  /* 0x0000e200ff0c7b82 */ /* 0x000e220000000a00 */
[----:B------:R-:W-:Y:S02]  /*0230*/  MOV R2, UR4 ;  /* 0x0000000400027c02 */ /* 0x000fe40008000f00 */
[----:B------:R-:W-:-:S03]  /*0240*/  MOV R3, UR5 ;  /* 0x0000000500037c02 */ /* 0x000fc60008000f00 */
[----:B------:R-:W-:-:S05]  /*0250*/  IMAD.WIDE R2, R16, 0x4, R2 ;  /* 0x0000000410027825 */ /* 0x000fca00078e0202 */
[----:B------:R-:W2:Y:S04]  /*0260*/  LDG.E R21, desc[UR6][R2.64+-0x10] ;  /* 0xfffff00602157981 */ /* 0x000ea8000c1e1900 */
[----:B------:R-:W3:Y:S04]  /*0270*/  LDG.E R23, desc[UR6][R2.64+-0xc] ;  /* 0xfffff40602177981 */ /* 0x000ee8000c1e1900 */
[----:B------:R-:W4:Y:S01]  /*0280*/  LDG.E R29, desc[UR6][R2.64+-0x8] ;  /* 0xfffff806021d7981 */ /* 0x000f22000c1e1900 */
[----:B0-----:R-:W-:-:S05]  /*0290*/  IMAD.WIDE R12, R22, 0x4, R12 ;  /* 0x00000004160c7825 */ /* 0x001fca00078e020c */
[----:B------:R0:W2:Y:S01]  /*02a0*/  LDG.E R24, desc[UR6][R12.64] ;  /* 0x000000060c187981 */ /* 0x0000a2000c1e1900 */
[----:B------:R-:W-:-:S04]  /*02b0*/  IMAD.WIDE R10, R15, 0x4, R12 ;  /* 0x000000040f0a7825 */ /* 0x000fc800078e020c */
[C---:B------:R-:W-:Y:S02]  /*02c0*/  IMAD.WIDE R4, R15.reuse, 0x4, R10 ;  /* 0x000000040f047825 */ /* 0x040fe400078e020a */
[----:B------:R-:W3:Y:S02]  /*02d0*/  LDG.E R10, desc[UR6][R10.64] ;  /* 0x000000060a0a7981 */ /* 0x000ee4000c1e1900 */
[C---:B------:R-:W-:Y:S02]  /*02e0*/  IMAD.WIDE R6, R15.reuse, 0x4, R4 ;  /* 0x000000040f067825 */ /* 0x040fe400078e0204 */
[----:B------:R1:W4:Y:S02]  /*02f0*/  LDG.E R28, desc[UR6][R4.64] ;  /* 0x00000006041c7981 */ /* 0x000324000c1e1900 */
[C---:B------:R-:W-:Y:S02]  /*0300*/  IMAD.WIDE R8, R15.reuse, 0x4, R6 ;  /* 0x000000040f087825 */ /* 0x040fe400078e0206 */
[----:B------:R-:W5:Y:S02]  /*0310*/  LDG.E R6, desc[UR6][R6.64] ;  /* 0x0000000606067981 */ /* 0x000f64000c1e1900 */
[----:B0-----:R-:W-:-:S05]  /*0320*/  IMAD.WIDE R12, R15, 0x4, R8 ;  /* 0x000000040f0c7825 */ /* 0x001fca00078e0208 */
[----:B------:R-:W5:Y:S04]  /*0330*/  LDG.E R11, desc[UR6][R12.64] ;  /* 0x000000060c0b7981 */ /* 0x000f68000c1e1900 */
[----:B------:R-:W5:Y:S04]  /*0340*/  LDG.E R7, desc[UR6][R8.64] ;  /* 0x0000000608077981 */ /* 0x000f68000c1e1900 */
[----:B------:R-:W5:Y:S04]  /*0350*/  LDG.E R9, desc[UR6][R2.64+-0x4] ;  /* 0xfffffc0602097981 */ /* 0x000f68000c1e1900 */
[----:B------:R-:W5:Y:S01]  /*0360*/  LDG.E R8, desc[UR6][R2.64+0x8] ;  /* 0x0000080602087981 */ /* 0x000f62000c1e1900 */
[----:B--2---:R-:W-:Y:S01]  /*0370*/  FFMA R24, R21, R24, R26 ;  /* 0x0000001815187223 */ /* 0x004fe2000000001a */
[----:B------:R-:W-:-:S02]  /*0380*/  IMAD.WIDE R26, R15, 0x4, R12 ;  /* 0x000000040f1a7825 */ /* 0x000fc400078e020c */
[----:B------:R-:W2:Y:S04]  /*0390*/  LDG.E R21, desc[UR6][R2.64] ;  /* 0x0000000602157981 */ /* 0x000ea8000c1e1900 */
[----:B------:R-:W2:Y:S01]  /*03a0*/  LDG.E R12, desc[UR6][R2.64+0x4] ;  /* 0x00000406020c7981 */ /* 0x000ea2000c1e1900 */
[----:B-1----:R-:W-:-:S03]  /*03b0*/  IMAD.WIDE R4, R15, 0x4, R26 ;  /* 0x000000040f047825 */ /* 0x002fc600078e021a */
[----:B------:R-:W2:Y:S04]  /*03c0*/  LDG.E R13, desc[UR6][R2.64+0xc] ;  /* 0x00000c06020d7981 */ /* 0x000ea8000c1e1900 */
[----:B------:R-:W2:Y:S04]  /*03d0*/  LDG.E R4, desc[UR6][R4.64] ;  /* 0x0000000604047981 */ /* 0x000ea8000c1e1900 */
[----:B------:R-:W2:Y:S01]  /*03e0*/  LDG.E R3, desc[UR6][R26.64] ;  /* 0x000000061a037981 */ /* 0x000ea2000c1e1900 */
[----:B---3--:R-:W-:Y:S01]  /*03f0*/  FFMA R10, R23, R10, R24 ;  /* 0x0000000a170a7223 */ /* 0x008fe20000000018 */
[----:B------:R-:W-:-:S03]  /*0400*/  IADD3 R20, PT, PT, R20, 0x8, RZ ;  /* 0x0000000814147810 */ /* 0x000fc60007ffe0ff */
[----:B----4-:R-:W-:Y:S01]  /*0410*/  FFMA R10, R29, R28, R10 ;  /* 0x0000001c1d0a7223 */ /* 0x010fe2000000000a */
[----:B------:R-:W-:Y:S02]  /*0420*/  ISETP.NE.AND P1, PT, R20, RZ, PT ;  /* 0x000000ff1400720c */ /* 0x000fe40003f25270 */
[----:B------:R-:W-:Y:S01]  /*0430*/  LEA R22, R15, R22, 0x3 ;  /* 0x000000160f167211 */ /* 0x000fe200078e18ff */
[----:B-----5:R-:W-:Y:S01]  /*0440*/  FFMA R6, R9, R6, R10 ;  /* 0x0000000609067223 */ /* 0x020fe2000000000a */
[----:B------:R-:W-:-:S03]  /*0450*/  IADD3 R16, PT, PT, R16, 0x8, RZ ;  /* 0x0000000810107810 */ /* 0x000fc60007ffe0ff */
[----:B--2---:R-:W-:-:S04]  /*0460*/  FFMA R7, R21, R7, R6 ;  /* 0x0000000715077223 */ /* 0x004fc80000000006 */
[----:B------:R-:W-:-:S04]  /*0470*/  FFMA R7, R12, R11, R7 ;  /* 0x0000000b0c077223 */ /* 0x000fc80000000007 */
[----:B------:R-:W-:-:S04]  /*0480*/  FFMA R8, R8, R3, R7 ;  /* 0x0000000308087223 */ /* 0x000fc80000000007 */
[----:B------:R-:W-:Y:S01]  /*0490*/  FFMA R26, R13, R4, R8 ;  /* 0x000000040d1a7223 */ /* 0x000fe20000000008 */
[----:B------:R-:W-:Y:S06]  /*04a0*/  @P1 BRA `(.L_x_2) ;  /* 0xfffffffc005c1947 */ /* 0x000fec000383ffff */
.L_x_1:
[----:B------:R-:W-:Y:S05]  /*04b0*/  @!P0 BRA `(.L_x_0) ;  /* 0x0000000000d48947 */ /* 0x000fea0003800000 */
[----:B------:R-:W-:Y:S02]  /*04c0*/  ISETP.GE.U32.AND P0, PT, R25, 0x4, PT ;  /* 0x000000041900780c */ /* 0x000fe40003f06070 */
[----:B------:R-:W-:-:S04]  /*04d0*/  LOP3.LUT R12, R17, 0x3, RZ, 0xc0, !PT ;  /* 0x00000003110c7812 */ /* 0x000fc800078ec0ff */
[----:B------:R-:W-:-:S07]  /*04e0*/  ISETP.NE.AND P1, PT, R12, RZ, PT ;  /* 0x000000ff0c00720c */ /* 0x000fce0003f25270 */
[----:B------:R-:W-:Y:S06]  /*04f0*/  @!P0 BRA `(.L_x_3) ;  /* 0x0000000000588947 */ /* 0x000fec0003800000 */
[----:B------:R-:W0:Y:S01]  /*0500*/  LDC.64 R8, c[0x0][0x388] ;  /* 0x0000e200ff087b82 */ /* 0x000e220000000a00 */
[----:B------:R-:W-:Y:S01]  /*0510*/  IMAD R7, R19, R15, R0 ;  /* 0x0000000f13077224 */ /* 0x000fe200078e0200 */
[----:B------:R-:W-:-:S06]  /*0520*/  IADD3 R5, PT, PT, R18, R19, RZ ;  /* 0x0000001312057210 */ /* 0x000fcc0007ffe0ff */
[----:B------:R-:W1:Y:S01]  /*0530*/  LDC.64 R2, c[0x0][0x380] ;  /* 0x0000e000ff027b82 */ /* 0x000e620000000a00 */
[----:B0-----:R-:W-:-:S04]  /*0540*/  IMAD.WIDE R8, R7, 0x4, R8 ;  /* 0x0000000407087825 */ /* 0x001fc800078e0208 */
[----:B------:R-:W-:Y:S02]  /*0550*/  IMAD.WIDE R10, R15, 0x4, R8 ;  /* 0x000000040f0a7825 */ /* 0x000fe400078e0208 */
[----:B------:R-:W2:Y:S02]  /*0560*/  LDG.E R8, desc[UR6][R8.64] ;  /* 0x0000000608087981 */ /* 0x000ea4000c1e1900 */
[----:B-1----:R-:W-:-:S04]  /*0570*/  IMAD.WIDE R2, R5, 0x4, R2 ;  /* 0x0000000405027825 */ /* 0x002fc800078e0202 */
[C---:B------:R-:W-:Y:S01]  /*0580*/  IMAD.WIDE R4, R15.reuse, 0x4, R10 ;  /* 0x000000040f047825 */ /* 0x040fe200078e020a */
[----:B------:R-:W2:Y:S04]  /*0590*/  LDG.E R13, desc[UR6][R2.64] ;  /* 0x00000006020d7981 */ /* 0x000ea8000c1e1900 */
[----:B------:R-:W3:Y:S01]  /*05a0*/  LDG.E R10, desc[UR6][R10.64] ;  /* 0x000000060a0a7981 */ /* 0x000ee2000c1e1900 */
[----:B------:R-:W-:-:S03]  /*05b0*/  IMAD.WIDE R6, R15, 0x4, R4 ;  /* 0x000000040f067825 */ /* 0x000fc600078e0204 */
[----:B------:R-:W3:Y:S04]  /*05c0*/  LDG.E R16, desc[UR6][R2.64+0x4] ;  /* 0x0000040602107981 */ /* 0x000ee8000c1e1900 */
[----:B------:R-:W4:Y:S04]  /*05d0*/  LDG.E R21, desc[UR6][R4.64] ;  /* 0x0000000604157981 */ /* 0x000f28000c1e1900 */
[----:B------:R-:W4:Y:S04]  /*05e0*/  LDG.E R20, desc[UR6][R2.64+0x8] ;  /* 0x0000080602147981 */ /* 0x000f28000c1e1900 */
[----:B------:R-:W5:Y:S04]  /*05f0*/  LDG.E R22, desc[UR6][R2.64+0xc] ;  /* 0x00000c0602167981 */ /* 0x000f68000c1e1900 */
[----:B------:R-:W5:Y:S01]  /*0600*/  LDG.E R6, desc[UR6][R6.64] ;  /* 0x0000000606067981 */ /* 0x000f62000c1e1900 */
[----:B------:R-:W-:Y:S01]  /*0610*/  IADD3 R19, PT, PT, R19, 0x4, RZ ;  /* 0x0000000413137810 */ /* 0x000fe20007ffe0ff */
[----:B--2---:R-:W-:-:S04]  /*0620*/  FFMA R13, R13, R8, R26 ;  /* 0x000000080d0d7223 */ /* 0x004fc8000000001a */
[----:B---3--:R-:W-:-:S04]  /*0630*/  FFMA R13, R16, R10, R13 ;  /* 0x0000000a100d7223 */ /* 0x008fc8000000000d */
[----:B----4-:R-:W-:-:S04]  /*0640*/  FFMA R13, R20, R21, R13 ;  /* 0x00000015140d7223 */ /* 0x010fc8000000000d */
[----:B-----5:R-:W-:-:S07]  /*0650*/  FFMA R26, R22, R6, R13 ;  /* 0x00000006161a7223 */ /* 0x020fce000000000d */
.L_x_3:
[----:B------:R-:W-:Y:S05]  /*0660*/  @!P1 BRA `(.L_x_0) ;  /* 0x0000000000689947 */ /* 0x000fea0003800000 */
[----:B------:R-:W0:Y:S01]  /*0670*/  LDC.64 R8, c[0x0][0x388] ;  /* 0x0000e200ff087b82 */ /* 0x000e220000000a00 */
[----:B------:R-:W-:Y:S02]  /*0680*/  ISETP.NE.AND P0, PT, R12, 0x1, PT ;  /* 0x000000010c00780c */ /* 0x000fe40003f05270 */
[----:B------:R-:W-:-:S04]  /*0690*/  LOP3.LUT R17, R17, 0x1, RZ, 0xc0, !PT ;  /* 0x0000000111117812 */ /* 0x000fc800078ec0ff */
[----:B------:R-:W-:Y:S01]  /*06a0*/  ISETP.NE.U32.AND P1, PT, R17, 0x1, PT ;  /* 0x000000011100780c */ /* 0x000fe20003f25070 */
[----:B------:R-:W1:Y:S06]  /*06b0*/  LDC.64 R6, c[0x0][0x380] ;  /* 0x0000e000ff067b82 */ /* 0x000e6c0000000a00 */
[C---:B------:R-:W-:Y:S01]  /*06c0*/  @P0 IMAD R13, R19.reuse, R15, R0 ;  /* 0x0000000f130d0224 */ /* 0x040fe200078e0200 */
[----:B------:R-:W-:Y:S01]  /*06d0*/  @P0 IADD3 R11, PT, PT, R18, R19, RZ ;  /* 0x00000013120b0210 */ /* 0x000fe20007ffe0ff */
[----:B------:R-:W2:Y:S01]  /*06e0*/  LDC.64 R4, c[0x0][0x380] ;  /* 0x0000e000ff047b82 */ /* 0x000ea20000000a00 */
[----:B------:R-:W-:-:S07]  /*06f0*/  @P0 IADD3 R19, PT, PT, R19, 0x2, RZ ;  /* 0x0000000213130810 */ /* 0x000fce0007ffe0ff */
[----:B------:R-:W3:Y:S01]  /*0700*/  LDC.64 R2, c[0x0][0x388] ;  /* 0x0000e200ff027b82 */ /* 0x000ee20000000a00 */
[----:B0-----:R-:W-:Y:S01]  /*0710*/  @P0 IMAD.WIDE R8, R13, 0x4, R8 ;  /* 0x000000040d080825 */ /* 0x001fe200078e0208 */
[----:B------:R-:W-:-:S03]  /*0720*/  @!P1 IADD3 R13, PT, PT, R18, R19, RZ ;  /* 0x00000013120d9210 */ /* 0x000fc60007ffe0ff */
[----:B------:R-:W-:Y:S01]  /*0730*/  @!P1 IMAD R19, R19, R15, R0 ;  /* 0x0000000f13139224 */ /* 0x000fe200078e0200 */
[----:B------:R-:W4:Y:S01]  /*0740*/  @P0 LDG.E R12, desc[UR6][R8.64] ;  /* 0x00000006080c0981 */ /* 0x000f22000c1e1900 */
[----:B-1----:R-:W-:-:S04]  /*0750*/  @P0 IMAD.WIDE R6, R11, 0x4, R6 ;  /* 0x000000040b060825 */ /* 0x002fc800078e0206 */
[----:B------:R-:W-:Y:S01]  /*0760*/  @P0 IMAD.WIDE R10, R15, 0x4, R8 ;  /* 0x000000040f0a0825 */ /* 0x000fe200078e0208 */
[----:B------:R-:W4:Y:S03]  /*0770*/  @P0 LDG.E R17, desc[UR6][R6.64] ;  /* 0x0000000606110981 */ /* 0x000f26000c1e1900 */
[----:B--2---:R-:W-:Y:S01]  /*0780*/  @!P1 IMAD.WIDE R4, R13, 0x4, R4 ;  /* 0x000000040d049825 */ /* 0x004fe200078e0204 */
[----:B------:R-:W2:Y:S04]  /*0790*/  @P0 LDG.E R21, desc[UR6][R6.64+0x4] ;  /* 0x0000040606150981 */ /* 0x000ea8000c1e1900 */
[----:B------:R-:W2:Y:S01]  /*07a0*/  @P0 LDG.E R10, desc[UR6][R10.64] ;  /* 0x000000060a0a0981 */ /* 0x000ea2000c1e1900 */
[----:B---3--:R-:W-:-:S03]  /*07b0*/  @!P1 IMAD.WIDE R2, R19, 0x4, R2 ;  /* 0x0000000413029825 */ /* 0x008fc600078e0202 */
[----:B------:R-:W3:Y:S04]  /*07c0*/  @!P1 LDG.E R5, desc[UR6][R4.64] ;  /* 0x0000000604059981 */ /* 0x000ee8000c1e1900 */
[----:B------:R-:W3:Y:S01]  /*07d0*/  @!P1 LDG.E R2, desc[UR6][R2.64] ;  /* 0x0000000602029981 */ /* 0x000ee2000c1e1900 */
[----:B----4-:R-:W-:-:S04]  /*07e0*/  @P0 FFMA R12, R17, R12, R26 ;  /* 0x0000000c110c0223 */ /* 0x010fc8000000001a */
[----:B--2---:R-:W-:-:S04]  /*07f0*/  @P0 FFMA R26, R21, R10, R12 ;  /* 0x0000000a151a0223 */ /* 0x004fc8000000000c */
[----:B---3--:R-:W-:-:S07]  /*0800*/  @!P1 FFMA R26, R5, R2, R26 ;  /* 0x00000002051a9223 */ /* 0x008fce000000001a */
.L_x_0:
[----:B------:R-:W0:Y:S01]  /*0810*/  LDC.64 R2, c[0x0][0x390] ;  /* 0x0000e400ff027b82 */ /* 0x000e220000000a00 */
[----:B------:R-:W-:-:S04]  /*0820*/  IMAD R15, R14, R15, R0 ;  /* 0x0000000f0e0f7224 */ /* 0x000fc800078e0200 */
[----:B0-----:R-:W-:-:S05]  /*0830*/  IMAD.WIDE R2, R15, 0x4, R2 ;  /* 0x000000040f027825 */ /* 0x001fca00078e0202 */
[----:B------:R-:W-:Y:S01]  /*0840*/  STG.E desc[UR6][R2.64], R26 ;  /* 0x0000001a02007986 */ /* 0x000fe2000c101906 */
[----:B------:R-:W-:Y:S05]  /*0850*/  EXIT ;  /* 0x000000000000794d */ /* 0x000fea0003800000 */
.L_x_4:
[----:B------:R-:W-:-:S00]  /*0860*/  BRA `(.L_x_4) ;  /* 0xfffffffc00fc7947 */ /* 0x000fc0000383ffff */
[----:B------:R-:W-:-:S00]  /*0870*/  NOP ;  /* 0x0000000000007918 */ /* 0x000fc00000000000 */
        /* <DEDUP_REMOVED lines=8> */
.L_x_5:


//--------------------- .nv.shared.reserved.0     --------------------------
	.section	.nv.shared.reserved.0,"aw",@nobits
	.weak		__nv_reservedSMEM_offset_0_alias
	.size		__nv_reservedSMEM_offset_0_alias, 0, 64
	.other		__nv_reservedSMEM_offset_0_alias,@"STO_CUDA_RESERVED_SHARED STV_DEFAULT"
__nv_reservedSMEM_offset_0_alias:
	.zero		0
	.zero		64


//--------------------- .nv.constant0._Z13matmul_kernelPKfS0_Pfiii --------------------------
	.section	.nv.constant0._Z13matmul_kernelPKfS0_Pfiii,"a",@progbits
	.sectionflags	@""
	.align	4
.nv.constant0._Z13matmul_kernelPKfS0_Pfiii:
	.zero		932


//--------------------- SYMBOLS --------------------------

	.type		.nv.reservedSmem.offset0,@object
	.size		.nv.reservedSmem.offset0,0x4
